//
// Generated by NVIDIA NVVM Compiler
//
// Compiler Build ID: CL-36424714
// Cuda compilation tools, release 13.0, V13.0.88
// Based on NVVM 20.0.0
//

.version 9.0
.target sm_100
.address_size 64

	// .globl	_Z14MatMulNoSharedPdS_S_iiiiii

.visible .entry _Z14MatMulNoSharedPdS_S_iiiiii(
	.param .u64 .ptr .align 1 _Z14MatMulNoSharedPdS_S_iiiiii_param_0,
	.param .u64 .ptr .align 1 _Z14MatMulNoSharedPdS_S_iiiiii_param_1,
	.param .u64 .ptr .align 1 _Z14MatMulNoSharedPdS_S_iiiiii_param_2,
	.param .u32 _Z14MatMulNoSharedPdS_S_iiiiii_param_3,
	.param .u32 _Z14MatMulNoSharedPdS_S_iiiiii_param_4,
	.param .u32 _Z14MatMulNoSharedPdS_S_iiiiii_param_5,
	.param .u32 _Z14MatMulNoSharedPdS_S_iiiiii_param_6,
	.param .u32 _Z14MatMulNoSharedPdS_S_iiiiii_param_7,
	.param .u32 _Z14MatMulNoSharedPdS_S_iiiiii_param_8
)
{
	.reg .pred 	%p<118>;
	.reg .b32 	%r<137>;
	.reg .b64 	%rd<45>;
	.reg .b64 	%fd<87>;

	ld.param.u64 	%rd5, [_Z14MatMulNoSharedPdS_S_iiiiii_param_1];
	ld.param.u32 	%r62, [_Z14MatMulNoSharedPdS_S_iiiiii_param_3];
	ld.param.u32 	%r63, [_Z14MatMulNoSharedPdS_S_iiiiii_param_4];
	ld.param.u32 	%r64, [_Z14MatMulNoSharedPdS_S_iiiiii_param_5];
	ld.param.u32 	%r65, [_Z14MatMulNoSharedPdS_S_iiiiii_param_6];
	cvta.to.global.u64 	%rd1, %rd5;
	mov.u32 	%r68, %ctaid.y;
	shl.b32 	%r69, %r68, 4;
	mov.u32 	%r1, %tid.y;
	add.s32 	%r2, %r69, %r1;
	mov.u32 	%r3, %ctaid.x;
	shl.b32 	%r4, %r3, 4;
	mov.u32 	%r5, %tid.x;
	add.s32 	%r6, %r4, %r5;
	setp.lt.s32 	%p1, %r63, 1;
	mov.f64 	%fd70, 0d0000000000000000;
	@%p1 bra 	$L__BB0_35;
	add.s32 	%r71, %r63, 15;
	shr.u32 	%r72, %r71, 4;
	mul.lo.s32 	%r118, %r63, %r2;
	neg.s32 	%r136, %r72;
	mad.lo.s32 	%r134, %r65, 15, %r6;
	mad.lo.s32 	%r133, %r65, 14, %r6;
	mad.lo.s32 	%r132, %r65, 13, %r6;
	mad.lo.s32 	%r131, %r65, 12, %r6;
	mad.lo.s32 	%r130, %r65, 11, %r6;
	mad.lo.s32 	%r129, %r65, 10, %r6;
	mad.lo.s32 	%r128, %r65, 9, %r6;
	shl.b32 	%r73, %r65, 3;
	add.s32 	%r127, %r6, %r73;
	mad.lo.s32 	%r126, %r65, 7, %r6;
	mad.lo.s32 	%r125, %r65, 6, %r6;
	mad.lo.s32 	%r124, %r65, 5, %r6;
	shl.b32 	%r74, %r65, 2;
	add.s32 	%r123, %r6, %r74;
	mad.lo.s32 	%r122, %r65, 3, %r6;
	shl.b32 	%r75, %r65, 1;
	add.s32 	%r121, %r6, %r75;
	add.s32 	%r76, %r5, %r65;
	add.s32 	%r119, %r76, %r4;
	mov.f64 	%fd70, 0d0000000000000000;
	mov.b32 	%r135, 7;
	mov.u32 	%r120, %r6;
$L__BB0_2:
	ld.param.u64 	%rd43, [_Z14MatMulNoSharedPdS_S_iiiiii_param_0];
	setp.ge.s32 	%p2, %r6, %r65;
	setp.ge.s32 	%p3, %r2, %r62;
	add.s32 	%r78, %r135, -7;
	setp.ge.s32 	%p4, %r78, %r63;
	or.pred  	%p5, %p4, %p3;
	setp.ge.s32 	%p6, %r78, %r64;
	or.pred  	%p7, %p6, %p5;
	cvta.to.global.u64 	%rd6, %rd43;
	mul.wide.u32 	%rd7, %r118, 8;
	add.s64 	%rd2, %rd6, %rd7;
	or.pred  	%p8, %p7, %p2;
	@%p8 bra 	$L__BB0_4;
	ld.global.f64 	%fd37, [%rd2];
	mul.wide.s32 	%rd8, %r120, 8;
	add.s64 	%rd9, %rd1, %rd8;
	ld.global.f64 	%fd38, [%rd9];
	fma.rn.f64 	%fd70, %fd37, %fd38, %fd70;
$L__BB0_4:
	add.s32 	%r80, %r135, -6;
	setp.ge.s32 	%p11, %r80, %r63;
	or.pred  	%p12, %p11, %p3;
	setp.ge.s32 	%p13, %r80, %r64;
	or.pred  	%p14, %p13, %p12;
	or.pred  	%p15, %p14, %p2;
	@%p15 bra 	$L__BB0_6;
	ld.global.f64 	%fd39, [%rd2+8];
	mul.wide.s32 	%rd10, %r119, 8;
	add.s64 	%rd11, %rd1, %rd10;
	ld.global.f64 	%fd40, [%rd11];
	fma.rn.f64 	%fd70, %fd39, %fd40, %fd70;
$L__BB0_6:
	add.s32 	%r82, %r135, -5;
	setp.ge.s32 	%p18, %r82, %r63;
	or.pred  	%p19, %p18, %p3;
	setp.ge.s32 	%p20, %r82, %r64;
	or.pred  	%p21, %p20, %p19;
	or.pred  	%p22, %p21, %p2;
	@%p22 bra 	$L__BB0_8;
	ld.global.f64 	%fd41, [%rd2+16];
	mul.wide.s32 	%rd12, %r121, 8;
	add.s64 	%rd13, %rd1, %rd12;
	ld.global.f64 	%fd42, [%rd13];
	fma.rn.f64 	%fd70, %fd41, %fd42, %fd70;
$L__BB0_8:
	add.s32 	%r84, %r135, -4;
	setp.ge.s32 	%p25, %r84, %r63;
	or.pred  	%p26, %p25, %p3;
	setp.ge.s32 	%p27, %r84, %r64;
	or.pred  	%p28, %p27, %p26;
	or.pred  	%p29, %p28, %p2;
	@%p29 bra 	$L__BB0_10;
	ld.global.f64 	%fd43, [%rd2+24];
	mul.wide.s32 	%rd14, %r122, 8;
	add.s64 	%rd15, %rd1, %rd14;
	ld.global.f64 	%fd44, [%rd15];
	fma.rn.f64 	%fd70, %fd43, %fd44, %fd70;
$L__BB0_10:
	add.s32 	%r86, %r135, -3;
	setp.ge.s32 	%p32, %r86, %r63;
	or.pred  	%p33, %p32, %p3;
	setp.ge.s32 	%p34, %r86, %r64;
	or.pred  	%p35, %p34, %p33;
	or.pred  	%p36, %p35, %p2;
	@%p36 bra 	$L__BB0_12;
	ld.global.f64 	%fd45, [%rd2+32];
	mul.wide.s32 	%rd16, %r123, 8;
	add.s64 	%rd17, %rd1, %rd16;
	ld.global.f64 	%fd46, [%rd17];
	fma.rn.f64 	%fd70, %fd45, %fd46, %fd70;
$L__BB0_12:
	add.s32 	%r88, %r135, -2;
	setp.ge.s32 	%p39, %r88, %r63;
	or.pred  	%p40, %p39, %p3;
	setp.ge.s32 	%p41, %r88, %r64;
	or.pred  	%p42, %p41, %p40;
	or.pred  	%p43, %p42, %p2;
	@%p43 bra 	$L__BB0_14;
	ld.global.f64 	%fd47, [%rd2+40];
	mul.wide.s32 	%rd18, %r124, 8;
	add.s64 	%rd19, %rd1, %rd18;
	ld.global.f64 	%fd48, [%rd19];
	fma.rn.f64 	%fd70, %fd47, %fd48, %fd70;
$L__BB0_14:
	add.s32 	%r90, %r135, -1;
	setp.ge.s32 	%p46, %r90, %r63;
	or.pred  	%p47, %p46, %p3;
	setp.ge.s32 	%p48, %r90, %r64;
	or.pred  	%p49, %p48, %p47;
	or.pred  	%p50, %p49, %p2;
	@%p50 bra 	$L__BB0_16;
	ld.global.f64 	%fd49, [%rd2+48];
	mul.wide.s32 	%rd20, %r125, 8;
	add.s64 	%rd21, %rd1, %rd20;
	ld.global.f64 	%fd50, [%rd21];
	fma.rn.f64 	%fd70, %fd49, %fd50, %fd70;
$L__BB0_16:
	setp.ge.s32 	%p53, %r135, %r63;
	or.pred  	%p54, %p53, %p3;
	setp.ge.s32 	%p55, %r135, %r64;
	or.pred  	%p56, %p55, %p54;
	or.pred  	%p57, %p56, %p2;
	@%p57 bra 	$L__BB0_18;
	ld.global.f64 	%fd51, [%rd2+56];
	mul.wide.s32 	%rd22, %r126, 8;
	add.s64 	%rd23, %rd1, %rd22;
	ld.global.f64 	%fd52, [%rd23];
	fma.rn.f64 	%fd70, %fd51, %fd52, %fd70;
$L__BB0_18:
	add.s32 	%r93, %r135, 1;
	setp.ge.s32 	%p60, %r93, %r63;
	or.pred  	%p61, %p60, %p3;
	setp.ge.s32 	%p62, %r93, %r64;
	or.pred  	%p63, %p62, %p61;
	or.pred  	%p64, %p63, %p2;
	@%p64 bra 	$L__BB0_20;
	ld.global.f64 	%fd53, [%rd2+64];
	mul.wide.s32 	%rd24, %r127, 8;
	add.s64 	%rd25, %rd1, %rd24;
	ld.global.f64 	%fd54, [%rd25];
	fma.rn.f64 	%fd70, %fd53, %fd54, %fd70;
$L__BB0_20:
	add.s32 	%r95, %r135, 2;
	setp.ge.s32 	%p67, %r95, %r63;
	or.pred  	%p68, %p67, %p3;
	setp.ge.s32 	%p69, %r95, %r64;
	or.pred  	%p70, %p69, %p68;
	or.pred  	%p71, %p70, %p2;
	@%p71 bra 	$L__BB0_22;
	ld.global.f64 	%fd55, [%rd2+72];
	mul.wide.s32 	%rd26, %r128, 8;
	add.s64 	%rd27, %rd1, %rd26;
	ld.global.f64 	%fd56, [%rd27];
	fma.rn.f64 	%fd70, %fd55, %fd56, %fd70;
$L__BB0_22:
	add.s32 	%r97, %r135, 3;
	setp.ge.s32 	%p74, %r97, %r63;
	or.pred  	%p75, %p74, %p3;
	setp.ge.s32 	%p76, %r97, %r64;
	or.pred  	%p77, %p76, %p75;
	or.pred  	%p78, %p77, %p2;
	@%p78 bra 	$L__BB0_24;
	ld.global.f64 	%fd57, [%rd2+80];
	mul.wide.s32 	%rd28, %r129, 8;
	add.s64 	%rd29, %rd1, %rd28;
	ld.global.f64 	%fd58, [%rd29];
	fma.rn.f64 	%fd70, %fd57, %fd58, %fd70;
$L__BB0_24:
	add.s32 	%r99, %r135, 4;
	setp.ge.s32 	%p81, %r99, %r63;
	or.pred  	%p82, %p81, %p3;
	setp.ge.s32 	%p83, %r99, %r64;
	or.pred  	%p84, %p83, %p82;
	or.pred  	%p85, %p84, %p2;
	@%p85 bra 	$L__BB0_26;
	ld.global.f64 	%fd59, [%rd2+88];
	mul.wide.s32 	%rd30, %r130, 8;
	add.s64 	%rd31, %rd1, %rd30;
	ld.global.f64 	%fd60, [%rd31];
	fma.rn.f64 	%fd70, %fd59, %fd60, %fd70;
$L__BB0_26:
	add.s32 	%r101, %r135, 5;
	setp.ge.s32 	%p88, %r101, %r63;
	or.pred  	%p89, %p88, %p3;
	setp.ge.s32 	%p90, %r101, %r64;
	or.pred  	%p91, %p90, %p89;
	or.pred  	%p92, %p91, %p2;
	@%p92 bra 	$L__BB0_28;
	ld.global.f64 	%fd61, [%rd2+96];
	mul.wide.s32 	%rd32, %r131, 8;
	add.s64 	%rd33, %rd1, %rd32;
	ld.global.f64 	%fd62, [%rd33];
	fma.rn.f64 	%fd70, %fd61, %fd62, %fd70;
$L__BB0_28:
	add.s32 	%r103, %r135, 6;
	setp.ge.s32 	%p95, %r103, %r63;
	or.pred  	%p96, %p95, %p3;
	setp.ge.s32 	%p97, %r103, %r64;
	or.pred  	%p98, %p97, %p96;
	or.pred  	%p99, %p98, %p2;
	@%p99 bra 	$L__BB0_30;
	ld.global.f64 	%fd63, [%rd2+104];
	mul.wide.s32 	%rd34, %r132, 8;
	add.s64 	%rd35, %rd1, %rd34;
	ld.global.f64 	%fd64, [%rd35];
	fma.rn.f64 	%fd70, %fd63, %fd64, %fd70;
$L__BB0_30:
	add.s32 	%r105, %r135, 7;
	setp.ge.s32 	%p102, %r105, %r63;
	or.pred  	%p103, %p102, %p3;
	setp.ge.s32 	%p104, %r105, %r64;
	or.pred  	%p105, %p104, %p103;
	or.pred  	%p106, %p105, %p2;
	@%p106 bra 	$L__BB0_32;
	ld.global.f64 	%fd65, [%rd2+112];
	mul.wide.s32 	%rd36, %r133, 8;
	add.s64 	%rd37, %rd1, %rd36;
	ld.global.f64 	%fd66, [%rd37];
	fma.rn.f64 	%fd70, %fd65, %fd66, %fd70;
$L__BB0_32:
	add.s32 	%r106, %r135, 8;
	setp.ge.s32 	%p109, %r106, %r63;
	or.pred  	%p110, %p109, %p3;
	setp.ge.s32 	%p111, %r106, %r64;
	or.pred  	%p112, %p111, %p110;
	or.pred  	%p113, %p112, %p2;
	@%p113 bra 	$L__BB0_34;
	ld.global.f64 	%fd67, [%rd2+120];
	mul.wide.s32 	%rd38, %r134, 8;
	add.s64 	%rd39, %rd1, %rd38;
	ld.global.f64 	%fd68, [%rd39];
	fma.rn.f64 	%fd70, %fd67, %fd68, %fd70;
$L__BB0_34:
	add.s32 	%r136, %r136, 1;
	setp.ne.s32 	%p114, %r136, 0;
	add.s32 	%r135, %r135, 16;
	shl.b32 	%r108, %r65, 4;
	add.s32 	%r134, %r134, %r108;
	add.s32 	%r133, %r133, %r108;
	add.s32 	%r132, %r132, %r108;
	add.s32 	%r131, %r131, %r108;
	add.s32 	%r130, %r130, %r108;
	add.s32 	%r129, %r129, %r108;
	add.s32 	%r128, %r128, %r108;
	add.s32 	%r127, %r127, %r108;
	add.s32 	%r126, %r126, %r108;
	add.s32 	%r125, %r125, %r108;
	add.s32 	%r124, %r124, %r108;
	add.s32 	%r123, %r123, %r108;
	add.s32 	%r122, %r122, %r108;
	add.s32 	%r121, %r121, %r108;
	add.s32 	%r120, %r120, %r108;
	add.s32 	%r119, %r119, %r108;
	add.s32 	%r118, %r118, 16;
	@%p114 bra 	$L__BB0_2;
$L__BB0_35:
	ld.param.u32 	%r116, [_Z14MatMulNoSharedPdS_S_iiiiii_param_8];
	ld.param.u32 	%r115, [_Z14MatMulNoSharedPdS_S_iiiiii_param_7];
	setp.ge.s32 	%p115, %r2, %r115;
	setp.ge.s32 	%p116, %r6, %r116;
	or.pred  	%p117, %p115, %p116;
	@%p117 bra 	$L__BB0_37;
	ld.param.u32 	%r117, [_Z14MatMulNoSharedPdS_S_iiiiii_param_8];
	ld.param.u64 	%rd44, [_Z14MatMulNoSharedPdS_S_iiiiii_param_2];
	mov.u32 	%r109, %ntid.y;
	mov.u32 	%r110, %ctaid.y;
	mad.lo.s32 	%r111, %r110, %r109, %r1;
	mov.u32 	%r112, %ntid.x;
	mad.lo.s32 	%r113, %r3, %r112, %r5;
	mad.lo.s32 	%r114, %r117, %r111, %r113;
	cvta.to.global.u64 	%rd40, %rd44;
	mul.wide.u32 	%rd41, %r114, 8;
	add.s64 	%rd42, %rd40, %rd41;
	st.global.f64 	[%rd42], %fd70;
$L__BB0_37:
	ret;

}


// ===== COMPILED SASS (sm_100) =====

	.target	sm_100

	.elftype	@"ET_EXEC"


//--------------------- .note.nv.tkinfo           --------------------------
	.section	.note.nv.tkinfo,"",@"SHT_NOTE"
	.sectionflags	@"SHF_NOTE_NV_TKINFO"
	.tkinfo
        /*0018*/ 	.word	0x00000002
        /*0030*/ 	.string	""
        /*0030*/ 	.string	"ptxas"
        /*0030*/ 	.string	"Cuda compilation tools, release 13.0, V13.0.88"
        /*0030*/ 	.string	"Build cuda_13.0.r13.0/compiler.36424714_0"
        /*0030*/ 	.string	"-arch sm_100 -m 64 "



//--------------------- .note.nv.cuinfo           --------------------------
	.section	.note.nv.cuinfo,"",@"SHT_NOTE"
	.sectionflags	@"SHF_NOTE_NV_CUINFO"
        /*0018*/ 	.short	0x0002
        /*001a*/ 	.short	0x0064
        /*001c*/ 	.short	0x0082
	.zero		2


//--------------------- .nv.info                  --------------------------
	.section	.nv.info,"",@"SHT_CUDA_INFO"
	.align	4


	//----- nvinfo : EIATTR_REGCOUNT
	.align		4
        /*0000*/ 	.byte	0x04, 0x2f
        /*0002*/ 	.short	(.L_1 - .L_0)
	.align		4
.L_0:
        /*0004*/ 	.word	index@(_Z14MatMulNoSharedPdS_S_iiiiii)
        /*0008*/ 	.word	0x00000027


	//----- nvinfo : EIATTR_FRAME_SIZE
	.align		4
.L_1:
        /*000c*/ 	.byte	0x04, 0x11
        /*000e*/ 	.short	(.L_3 - .L_2)
	.align		4
.L_2:
        /*0010*/ 	.word	index@(_Z14MatMulNoSharedPdS_S_iiiiii)
        /*0014*/ 	.word	0x00000000


	//----- nvinfo : EIATTR_MIN_STACK_SIZE
	.align		4
.L_3:
        /*0018*/ 	.byte	0x04, 0x12
        /*001a*/ 	.short	(.L_5 - .L_4)
	.align		4
.L_4:
        /*001c*/ 	.word	index@(_Z14MatMulNoSharedPdS_S_iiiiii)
        /*0020*/ 	.word	0x00000000
.L_5:


//--------------------- .nv.compat                --------------------------
	.section	.nv.compat,"",@"SHT_CUDA_COMPAT_INFO"
	.align	4
        /*0000*/ 	.byte	0x02, 0x09, 0x00, 0x00, 0x02, 0x02, 0x01, 0x00, 0x02, 0x05, 0x05, 0x00, 0x03, 0x07, 0x01, 0x01
        /*0010*/ 	.byte	0x02, 0x03, 0x00, 0x00, 0x02, 0x06, 0x01, 0x00, 0x04, 0x0b, 0x08, 0x00, 0x01, 0x00, 0x00, 0x00
        /*0020*/ 	.byte	0x00, 0x00, 0x00, 0x00


//--------------------- .nv.info._Z14MatMulNoSharedPdS_S_iiiiii --------------------------
	.section	.nv.info._Z14MatMulNoSharedPdS_S_iiiiii,"",@"SHT_CUDA_INFO"
	.sectionflags	@""
	.align	4


	//----- nvinfo : EIATTR_CUDA_API_VERSION
	.align		4
        /*0000*/ 	.byte	0x04, 0x37
        /*0002*/ 	.short	(.L_7 - .L_6)
.L_6:
        /*0004*/ 	.word	0x00000082


	//----- nvinfo : EIATTR_KPARAM_INFO
	.align		4
.L_7:
        /*0008*/ 	.byte	0x04, 0x17
        /*000a*/ 	.short	(.L_9 - .L_8)
.L_8:
        /*000c*/ 	.word	0x00000000
        /*0010*/ 	.short	0x0008
        /*0012*/ 	.short	0x002c
        /*0014*/ 	.byte	0x00, 0xf0, 0x11, 0x00


	//----- nvinfo : EIATTR_KPARAM_INFO
	.align		4
.L_9:
        /*0018*/ 	.byte	0x04, 0x17
        /*001a*/ 	.short	(.L_11 - .L_10)
.L_10:
        /*001c*/ 	.word	0x00000000
        /*0020*/ 	.short	0x0007
        /*0022*/ 	.short	0x0028
        /*0024*/ 	.byte	0x00, 0xf0, 0x11, 0x00


	//----- nvinfo : EIATTR_KPARAM_INFO
	.align		4
.L_11:
        /*0028*/ 	.byte	0x04, 0x17
        /*002a*/ 	.short	(.L_13 - .L_12)
.L_12:
        /*002c*/ 	.word	0x00000000
        /*0030*/ 	.short	0x0006
        /*0032*/ 	.short	0x0024
        /*0034*/ 	.byte	0x00, 0xf0, 0x11, 0x00


	//----- nvinfo : EIATTR_KPARAM_INFO
	.align		4
.L_13:
        /*0038*/ 	.byte	0x04, 0x17
        /*003a*/ 	.short	(.L_15 - .L_14)
.L_14:
        /*003c*/ 	.word	0x00000000
        /*0040*/ 	.short	0x0005
        /*0042*/ 	.short	0x0020
        /*0044*/ 	.byte	0x00, 0xf0, 0x11, 0x00


	//----- nvinfo : EIATTR_KPARAM_INFO
	.align		4
.L_15:
        /*0048*/ 	.byte	0x04, 0x17
        /*004a*/ 	.short	(.L_17 - .L_16)
.L_16:
        /*004c*/ 	.word	0x00000000
        /*0050*/ 	.short	0x0004
        /*0052*/ 	.short	0x001c
        /*0054*/ 	.byte	0x00, 0xf0, 0x11, 0x00


	//----- nvinfo : EIATTR_KPARAM_INFO
	.align		4
.L_17:
        /*0058*/ 	.byte	0x04, 0x17
        /*005a*/ 	.short	(.L_19 - .L_18)
.L_18:
        /*005c*/ 	.word	0x00000000
        /*0060*/ 	.short	0x0003
        /*0062*/ 	.short	0x0018
        /*0064*/ 	.byte	0x00, 0xf0, 0x11, 0x00


	//----- nvinfo : EIATTR_KPARAM_INFO
	.align		4
.L_19:
        /*0068*/ 	.byte	0x04, 0x17
        /*006a*/ 	.short	(.L_21 - .L_20)
.L_20:
        /*006c*/ 	.word	0x00000000
        /*0070*/ 	.short	0x0002
        /*0072*/ 	.short	0x0010
        /*0074*/ 	.byte	0x00, 0xf5, 0x21, 0x00


	//----- nvinfo : EIATTR_KPARAM_INFO
	.align		4
.L_21:
        /*0078*/ 	.byte	0x04, 0x17
        /*007a*/ 	.short	(.L_23 - .L_22)
.L_22:
        /*007c*/ 	.word	0x00000000
        /*0080*/ 	.short	0x0001
        /*0082*/ 	.short	0x0008
        /*0084*/ 	.byte	0x00, 0xf5, 0x21, 0x00


	//----- nvinfo : EIATTR_KPARAM_INFO
	.align		4
.L_23:
        /*0088*/ 	.byte	0x04, 0x17
        /*008a*/ 	.short	(.L_25 - .L_24)
.L_24:
        /*008c*/ 	.word	0x00000000
        /*0090*/ 	.short	0x0000
        /*0092*/ 	.short	0x0000
        /*0094*/ 	.byte	0x00, 0xf5, 0x21, 0x00


	//----- nvinfo : EIATTR_SPARSE_MMA_MASK
	.align		4
.L_25:
        /*0098*/ 	.byte	0x03, 0x50
        /*009a*/ 	.short	0x0000


	//----- nvinfo : EIATTR_MAXREG_COUNT
	.align		4
        /*009c*/ 	.byte	0x03, 0x1b
        /*009e*/ 	.short	0x00ff


	//----- nvinfo : EIATTR_MERCURY_ISA_VERSION
	.align		4
        /*00a0*/ 	.byte	0x03, 0x5f
        /*00a2*/ 	.short	0x0101


	//----- nvinfo : EIATTR_VRC_CTA_INIT_COUNT
	.align		4
        /*00a4*/ 	.byte	0x02, 0x4a
	.zero		1
	.zero		1


	//----- nvinfo : EIATTR_EXIT_INSTR_OFFSETS
	.align		4
        /*00a8*/ 	.byte	0x04, 0x1c
        /*00aa*/ 	.short	(.L_27 - .L_26)


	//   ....[0]....
.L_26:
        /*00ac*/ 	.word	0x00000d10


	//   ....[1]....
        /*00b0*/ 	.word	0x00000dd0


	//----- nvinfo : EIATTR_CBANK_PARAM_SIZE
	.align		4
.L_27:
        /*00b4*/ 	.byte	0x03, 0x19
        /*00b6*/ 	.short	0x0030


	//----- nvinfo : EIATTR_PARAM_CBANK
	.align		4
        /*00b8*/ 	.byte	0x04, 0x0a
        /*00ba*/ 	.short	(.L_29 - .L_28)
	.align		4
.L_28:
        /*00bc*/ 	.word	index@(.nv.constant0._Z14MatMulNoSharedPdS_S_iiiiii)
        /*00c0*/ 	.short	0x0380
        /*00c2*/ 	.short	0x0030


	//----- nvinfo : EIATTR_SW_WAR
	.align		4
.L_29:
        /*00c4*/ 	.byte	0x04, 0x36
        /*00c6*/ 	.short	(.L_31 - .L_30)
.L_30:
        /*00c8*/ 	.word	0x00000008
.L_31:


//--------------------- .nv.callgraph             --------------------------
	.section	.nv.callgraph,"",@"SHT_CUDA_CALLGRAPH"
	.align	4
	.sectionentsize	8
	.align		4
        /*0000*/ 	.word	0x00000000
	.align		4
        /*0004*/ 	.word	0xffffffff
	.align		4
        /*0008*/ 	.word	0x00000000
	.align		4
        /*000c*/ 	.word	0xfffffffe
	.align		4
        /*0010*/ 	.word	0x00000000
	.align		4
        /*0014*/ 	.word	0xfffffffd
	.align		4
        /*0018*/ 	.word	0x00000000
	.align		4
        /*001c*/ 	.word	0xfffffffc


//--------------------- .text._Z14MatMulNoSharedPdS_S_iiiiii --------------------------
	.section	.text._Z14MatMulNoSharedPdS_S_iiiiii,"ax",@progbits
	.align	128
        .global         _Z14MatMulNoSharedPdS_S_iiiiii
        .type           _Z14MatMulNoSharedPdS_S_iiiiii,@function
        .size           _Z14MatMulNoSharedPdS_S_iiiiii,(.L_x_3 - _Z14MatMulNoSharedPdS_S_iiiiii)
        .other          _Z14MatMulNoSharedPdS_S_iiiiii,@"STO_CUDA_ENTRY STV_DEFAULT"
_Z14MatMulNoSharedPdS_S_iiiiii:
.text._Z14MatMulNoSharedPdS_S_iiiiii:
[----:B------:R-:W-:Y:S01]  /*0000*/  LDC R1, c[0x0][0x37c] ;  /* 0x0000df00ff017b82 */ /* 0x000fe20000000800 */
[----:B------:R-:W0:Y:S01]  /*0010*/  S2R R2, SR_CTAID.Y ;  /* 0x0000000000027919 */ /* 0x000e220000002600 */
[----:B------:R-:W1:Y:S01]  /*0020*/  LDCU UR5, c[0x0][0x39c] ;  /* 0x00007380ff0577ac */ /* 0x000e620008000800 */
[----:B------:R-:W-:Y:S01]  /*0030*/  CS2R R20, SRZ ;  /* 0x0000000000147805 */ /* 0x000fe2000001ff00 */
[----:B------:R-:W0:Y:S01]  /*0040*/  S2R R3, SR_TID.Y ;  /* 0x0000000000037919 */ /* 0x000e220000002200 */
[----:B------:R-:W2:Y:S01]  /*0050*/  LDCU.64 UR8, c[0x0][0x358] ;  /* 0x00006b00ff0877ac */ /* 0x000ea20008000a00 */
[----:B------:R-:W3:Y:S01]  /*0060*/  S2R R0, SR_CTAID.X ;  /* 0x0000000000007919 */ /* 0x000ee20000002500 */
[----:B------:R-:W3:Y:S01]  /*0070*/  S2R R19, SR_TID.X ;  /* 0x0000000000137919 */ /* 0x000ee20000002100 */
[----:B-1----:R-:W-:Y:S01]  /*0080*/  UISETP.GE.AND UP0, UPT, UR5, 0x1, UPT ;  /* 0x000000010500788c */ /* 0x002fe2000bf06270 */
[----:B0-----:R-:W-:Y:S02]  /*0090*/  IMAD R2, R2, 0x10, R3 ;  /* 0x0000001002027824 */ /* 0x001fe400078e0203 */
[----:B---3--:R-:W-:-:S06]  /*00a0*/  IMAD R4, R0, 0x10, R19 ;  /* 0x0000001000047824 */ /* 0x008fcc00078e0213 */
[----:B--2---:R-:W-:Y:S05]  /*00b0*/  BRA.U !UP0, `(.L_x_0) ;  /* 0x0000000d08087547 */ /* 0x004fea000b800000 */
[----:B------:R-:W0:Y:S01]  /*00c0*/  LDC R23, c[0x0][0x3a4] ;  /* 0x0000e900ff177b82 */ /* 0x000e220000000800 */
[----:B------:R-:W1:Y:S01]  /*00d0*/  LDCU UR6, c[0x0][0x398] ;  /* 0x00007300ff0677ac */ /* 0x000e620008000800 */
[----:B------:R-:W-:Y:S01]  /*00e0*/  IMAD.MOV.U32 R17, RZ, RZ, R4 ;  /* 0x000000ffff117224 */ /* 0x000fe200078e0004 */
[----:B------:R-:W-:Y:S01]  /*00f0*/  CS2R R20, SRZ ;  /* 0x0000000000147805 */ /* 0x000fe2000001ff00 */
[----:B------:R-:W-:Y:S01]  /*0100*/  IMAD R3, R2, UR5, RZ ;  /* 0x0000000502037c24 */ /* 0x000fe2000f8e02ff */
[----:B------:R-:W-:-:S03]  /*0110*/  UIADD3 UR4, UPT, UPT, UR5, 0xf, URZ ;  /* 0x0000000f05047890 */ /* 0x000fc6000fffe0ff */
[----:B------:R-:W-:Y:S01]  /*0120*/  UMOV UR5, 0x7 ;  /* 0x0000000700057882 */ /* 0x000fe20000000000 */
[----:B------:R-:W-:-:S04]  /*0130*/  USHF.R.U32.HI UR4, URZ, 0x4, UR4 ;  /* 0x00000004ff047899 */ /* 0x000fc80008011604 */
[----:B------:R-:W-:Y:S01]  /*0140*/  UIADD3 UR4, UPT, UPT, -UR4, URZ, URZ ;  /* 0x000000ff04047290 */ /* 0x000fe2000fffe1ff */
[----:B-1----:R-:W-:Y:S01]  /*0150*/  ISETP.GE.AND P2, PT, R2, UR6, PT ;  /* 0x0000000602007c0c */ /* 0x002fe2000bf46270 */
[----:B0-----:R-:W-:Y:S01]  /*0160*/  IMAD.IADD R19, R19, 0x1, R23 ;  /* 0x0000000113137824 */ /* 0x001fe200078e0217 */
[C---:B------:R-:W-:Y:S01]  /*0170*/  LEA R6, R23.reuse, R4, 0x1 ;  /* 0x0000000417067211 */ /* 0x040fe200078e08ff */
[C-C-:B------:R-:W-:Y:S02]  /*0180*/  IMAD R10, R23.reuse, 0xf, R4.reuse ;  /* 0x0000000f170a7824 */ /* 0x140fe400078e0204 */
[C-C-:B------:R-:W-:Y:S02]  /*0190*/  IMAD R12, R23.reuse, 0xe, R4.reuse ;  /* 0x0000000e170c7824 */ /* 0x140fe400078e0204 */
[C-C-:B------:R-:W-:Y:S02]  /*01a0*/  IMAD R14, R23.reuse, 0xd, R4.reuse ;  /* 0x0000000d170e7824 */ /* 0x140fe400078e0204 */
[----:B------:R-:W-:-:S02]  /*01b0*/  IMAD R16, R23, 0xc, R4 ;  /* 0x0000000c17107824 */ /* 0x000fc400078e0204 */
[C-C-:B------:R-:W-:Y:S02]  /*01c0*/  IMAD R18, R23.reuse, 0xb, R4.reuse ;  /* 0x0000000b17127824 */ /* 0x140fe400078e0204 */
[C-C-:B------:R-:W-:Y:S02]  /*01d0*/  IMAD R34, R23.reuse, 0xa, R4.reuse ;  /* 0x0000000a17227824 */ /* 0x140fe400078e0204 */
[C-C-:B------:R-:W-:Y:S02]  /*01e0*/  IMAD R36, R23.reuse, 0x9, R4.reuse ;  /* 0x0000000917247824 */ /* 0x140fe400078e0204 */
[C-C-:B------:R-:W-:Y:S02]  /*01f0*/  IMAD R5, R23.reuse, 0x8, R4.reuse ;  /* 0x0000000817057824 */ /* 0x140fe400078e0204 */
[C-C-:B------:R-:W-:Y:S02]  /*0200*/  IMAD R7, R23.reuse, 0x7, R4.reuse ;  /* 0x0000000717077824 */ /* 0x140fe400078e0204 */
[----:B------:R-:W-:-:S02]  /*0210*/  IMAD R9, R23, 0x6, R4 ;  /* 0x0000000617097824 */ /* 0x000fc400078e0204 */
[C-C-:B------:R-:W-:Y:S02]  /*0220*/  IMAD R11, R23.reuse, 0x5, R4.reuse ;  /* 0x00000005170b7824 */ /* 0x140fe400078e0204 */
[C-C-:B------:R-:W-:Y:S02]  /*0230*/  IMAD R13, R23.reuse, 0x4, R4.reuse ;  /* 0x00000004170d7824 */ /* 0x140fe400078e0204 */
[----:B------:R-:W-:Y:S02]  /*0240*/  IMAD R15, R23, 0x3, R4 ;  /* 0x00000003170f7824 */ /* 0x000fe400078e0204 */
[----:B------:R-:W-:-:S07]  /*0250*/  IMAD R8, R0, 0x10, R19 ;  /* 0x0000001000087824 */ /* 0x000fce00078e0213 */
.L_x_1:
[----:B------:R-:W0:Y:S01]  /*0260*/  LDC R19, c[0x0][0x39c] ;  /* 0x0000e700ff137b82 */ /* 0x000e220000000800 */
[----:B------:R-:W-:-:S07]  /*0270*/  UIADD3 UR6, UPT, UPT, UR5, -0x7, URZ ;  /* 0xfffffff905067890 */ /* 0x000fce000fffe0ff */
[----:B------:R-:W1:Y:S08]  /*0280*/  LDC.64 R22, c[0x0][0x3a0] ;  /* 0x0000e800ff167b82 */ /* 0x000e700000000a00 */
[----:B------:R-:W2:Y:S01]  /*0290*/  LDC.64 R24, c[0x0][0x380] ;  /* 0x0000e000ff187b82 */ /* 0x000ea20000000a00 */
[----:B0-----:R-:W-:-:S04]  /*02a0*/  ISETP.LE.OR P0, PT, R19, UR6, P2 ;  /* 0x0000000613007c0c */ /* 0x001fc80009703670 */
[----:B-1----:R-:W-:-:S04]  /*02b0*/  ISETP.LE.OR P0, PT, R22, UR6, P0 ;  /* 0x0000000616007c0c */ /* 0x002fc80008703670 */
[----:B------:R-:W-:Y:S01]  /*02c0*/  ISETP.GE.OR P0, PT, R4, R23, P0 ;  /* 0x000000170400720c */ /* 0x000fe20000706670 */
[----:B--2---:R-:W-:-:S12]  /*02d0*/  IMAD.WIDE.U32 R24, R3, 0x8, R24 ;  /* 0x0000000803187825 */ /* 0x004fd800078e0018 */
[----:B------:R-:W0:Y:S01]  /*02e0*/  @!P0 LDC.64 R32, c[0x0][0x388] ;  /* 0x0000e200ff208b82 */ /* 0x000e220000000a00 */
[----:B------:R-:W2:Y:S01]  /*02f0*/  @!P0 LDG.E.64 R30, desc[UR8][R24.64] ;  /* 0x00000008181e8981 */ /* 0x000ea2000c1e1b00 */
[----:B0-----:R-:W-:-:S05]  /*0300*/  @!P0 IMAD.WIDE R32, R17, 0x8, R32 ;  /* 0x0000000811208825 */ /* 0x001fca00078e0220 */
[----:B------:R-:W2:Y:S01]  /*0310*/  @!P0 LDG.E.64 R28, desc[UR8][R32.64] ;  /* 0x00000008201c8981 */ /* 0x000ea2000c1e1b00 */
[----:B------:R-:W-:-:S06]  /*0320*/  UIADD3 UR6, UPT, UPT, UR5, -0x6, URZ ;  /* 0xfffffffa05067890 */ /* 0x000fcc000fffe0ff */
[----:B------:R-:W-:-:S04]  /*0330*/  ISETP.LE.OR P1, PT, R19, UR6, P2 ;  /* 0x0000000613007c0c */ /* 0x000fc80009723670 */
[----:B------:R-:W-:-:S04]  /*0340*/  ISETP.LE.OR P1, PT, R22, UR6, P1 ;  /* 0x0000000616007c0c */ /* 0x000fc80008f23670 */
[----:B------:R-:W-:-:S13]  /*0350*/  ISETP.GE.OR P1, PT, R4, R23, P1 ;  /* 0x000000170400720c */ /* 0x000fda0000f26670 */
[----:B------:R-:W0:Y:S02]  /*0360*/  @!P1 LDC.64 R26, c[0x0][0x388] ;  /* 0x0000e200ff1a9b82 */ /* 0x000e240000000a00 */
[----:B0-----:R-:W-:Y:S01]  /*0370*/  @!P1 IMAD.WIDE R26, R8, 0x8, R26 ;  /* 0x00000008081a9825 */ /* 0x001fe200078e021a */
[----:B------:R-:W-:Y:S01]  /*0380*/  UIADD3 UR6, UPT, UPT, UR5, -0x5, URZ ;  /* 0xfffffffb05067890 */ /* 0x000fe2000fffe0ff */
[----:B--2---:R-:W-:Y:S01]  /*0390*/  @!P0 DFMA R20, R30, R28, R20 ;  /* 0x0000001c1e14822b */ /* 0x004fe20000000014 */
[----:B------:R-:W2:Y:S04]  /*03a0*/  @!P1 LDG.E.64 R30, desc[UR8][R24.64+0x8] ;  /* 0x00000808181e9981 */ /* 0x000ea8000c1e1b00 */
[----:B------:R0:W2:Y:S01]  /*03b0*/  @!P1 LDG.E.64 R28, desc[UR8][R26.64] ;  /* 0x000000081a1c9981 */ /* 0x0000a2000c1e1b00 */
[----:B------:R-:W-:-:S04]  /*03c0*/  ISETP.LE.OR P0, PT, R19, UR6, P2 ;  /* 0x0000000613007c0c */ /* 0x000fc80009703670 */
[----:B------:R-:W-:-:S04]  /*03d0*/  ISETP.LE.OR P0, PT, R22, UR6, P0 ;  /* 0x0000000616007c0c */ /* 0x000fc80008703670 */
[----:B------:R-:W-:-:S13]  /*03e0*/  ISETP.GE.OR P0, PT, R4, R23, P0 ;  /* 0x000000170400720c */ /* 0x000fda0000706670 */
[----:B0-----:R-:W0:Y:S02]  /*03f0*/  @!P0 LDC.64 R26, c[0x0][0x388] ;  /* 0x0000e200ff1a8b82 */ /* 0x001e240000000a00 */
[----:B0-----:R-:W-:Y:S01]  /*0400*/  @!P0 IMAD.WIDE R32, R6, 0x8, R26 ;  /* 0x0000000806208825 */ /* 0x001fe200078e021a */
[----:B------:R-:W-:Y:S01]  /*0410*/  UIADD3 UR6, UPT, UPT, UR5, -0x4, URZ ;  /* 0xfffffffc05067890 */ /* 0x000fe2000fffe0ff */
[----:B--2---:R-:W-:Y:S01]  /*0420*/  @!P1 DFMA R20, R30, R28, R20 ;  /* 0x0000001c1e14922b */ /* 0x004fe20000000014 */
[----:B------:R-:W2:Y:S04]  /*0430*/  @!P0 LDG.E.64 R30, desc[UR8][R24.64+0x10] ;  /* 0x00001008181e8981 */ /* 0x000ea8000c1e1b00 */
[----:B------:R-:W2:Y:S01]  /*0440*/  @!P0 LDG.E.64 R28, desc[UR8][R32.64] ;  /* 0x00000008201c8981 */ /* 0x000ea2000c1e1b00 */
        /* <DEDUP_REMOVED lines=40> */
[----:B------:R-:W-:Y:S01]  /*06d0*/  UIADD3 UR6, UPT, UPT, UR5, 0x1, URZ ;  /* 0x0000000105067890 */ /* 0x000fe2000fffe0ff */
        /* <DEDUP_REMOVED lines=8> */
[----:B------:R-:W-:Y:S01]  /*0760*/  UIADD3 UR6, UPT, UPT, UR5, 0x2, URZ ;  /* 0x0000000205067890 */ /* 0x000fe2000fffe0ff */
        /* <DEDUP_REMOVED lines=42> */
[----:B------:R-:W0:Y:S01]  /*0a10*/  @!P0 LDC.64 R26, c[0x0][0x388] ;  /* 0x0000e200ff1a8b82 */ /* 0x000e220000000a00 */
[----:B------:R-:W-:Y:S02]  /*0a20*/  UIADD3 UR6, UPT, UPT, UR5, 0x7, URZ ;  /* 0x0000000705067890 */ /* 0x000fe4000fffe0ff */
[----:B------:R-:W-:-:S04]  /*0a30*/  UIADD3 UR7, UPT, UPT, UR5, 0x8, URZ ;  /* 0x0000000805077890 */ /* 0x000fc8000fffe0ff */
[C---:B------:R-:W-:Y:S01]  /*0a40*/  ISETP.LE.OR P1, PT, R19.reuse, UR6, P2 ;  /* 0x0000000613007c0c */ /* 0x040fe20009723670 */
[----:B--2---:R-:W-:Y:S01]  /*0a50*/  @!P3 DFMA R20, R30, R28, R20 ;  /* 0x0000001c1e14b22b */ /* 0x004fe20000000014 */
[----:B0-----:R-:W-:Y:S02]  /*0a60*/  @!P0 IMAD.WIDE R28, R14, 0x8, R26 ;  /* 0x000000080e1c8825 */ /* 0x001fe400078e021a */
[----:B------:R-:W2:Y:S04]  /*0a70*/  @!P0 LDG.E.64 R26, desc[UR8][R24.64+0x68] ;  /* 0x00006808181a8981 */ /* 0x000ea8000c1e1b00 */
[----:B------:R-:W2:Y:S01]  /*0a80*/  @!P0 LDG.E.64 R28, desc[UR8][R28.64] ;  /* 0x000000081c1c8981 */ /* 0x000ea2000c1e1b00 */
[----:B------:R-:W-:Y:S02]  /*0a90*/  ISETP.LE.OR P3, PT, R22, UR6, P1 ;  /* 0x0000000616007c0c */ /* 0x000fe40008f63670 */
[----:B------:R-:W-:-:S02]  /*0aa0*/  ISETP.LE.OR P1, PT, R19, UR7, P2 ;  /* 0x0000000713007c0c */ /* 0x000fc40009723670 */
[----:B------:R-:W-:Y:S02]  /*0ab0*/  ISETP.GE.OR P3, PT, R4, R23, P3 ;  /* 0x000000170400720c */ /* 0x000fe40001f66670 */
[----:B------:R-:W-:-:S04]  /*0ac0*/  ISETP.LE.OR P1, PT, R22, UR7, P1 ;  /* 0x0000000716007c0c */ /* 0x000fc80008f23670 */
[----:B------:R-:W-:-:S07]  /*0ad0*/  ISETP.GE.OR P1, PT, R4, R23, P1 ;  /* 0x000000170400720c */ /* 0x000fce0000f26670 */
[----:B------:R-:W0:Y:S08]  /*0ae0*/  @!P3 LDC.64 R30, c[0x0][0x388] ;  /* 0x0000e200ff1ebb82 */ /* 0x000e300000000a00 */
[----:B------:R-:W1:Y:S02]  /*0af0*/  @!P1 LDC.64 R32, c[0x0][0x388] ;  /* 0x0000e200ff209b82 */ /* 0x000e640000000a00 */
[----:B-1----:R-:W-:-:S06]  /*0b00*/  @!P1 IMAD.WIDE R32, R10, 0x8, R32 ;  /* 0x000000080a209825 */ /* 0x002fcc00078e0220 */
[----:B------:R-:W3:Y:S01]  /*0b10*/  @!P1 LDG.E.64 R32, desc[UR8][R32.64] ;  /* 0x0000000820209981 */ /* 0x000ee2000c1e1b00 */
[----:B--2---:R-:W-:Y:S01]  /*0b20*/  @!P0 DFMA R20, R26, R28, R20 ;  /* 0x0000001c1a14822b */ /* 0x004fe20000000014 */
[----:B0-----:R-:W-:Y:S02]  /*0b30*/  @!P3 IMAD.WIDE R26, R12, 0x8, R30 ;  /* 0x000000080c1ab825 */ /* 0x001fe400078e021e */
[----:B------:R-:W2:Y:S04]  /*0b40*/  @!P3 LDG.E.64 R28, desc[UR8][R24.64+0x70] ;  /* 0x00007008181cb981 */ /* 0x000ea8000c1e1b00 */
[----:B------:R-:W3:Y:S04]  /*0b50*/  @!P1 LDG.E.64 R30, desc[UR8][R24.64+0x78] ;  /* 0x00007808181e9981 */ /* 0x000ee8000c1e1b00 */
[----:B------:R-:W2:Y:S01]  /*0b60*/  @!P3 LDG.E.64 R26, desc[UR8][R26.64] ;  /* 0x000000081a1ab981 */ /* 0x000ea2000c1e1b00 */
[----:B------:R-:W-:-:S04]  /*0b70*/  UIADD3 UR4, UPT, UPT, UR4, 0x1, URZ ;  /* 0x0000000104047890 */ /* 0x000fc8000fffe0ff */
[----:B------:R-:W-:Y:S01]  /*0b80*/  UISETP.NE.AND UP0, UPT, UR4, URZ, UPT ;  /* 0x000000ff0400728c */ /* 0x000fe2000bf05270 */
[C---:B------:R-:W-:Y:S01]  /*0b90*/  IMAD R17, R23.reuse, 0x10, R17 ;  /* 0x0000001017117824 */ /* 0x040fe200078e0211 */
[C---:B------:R-:W-:Y:S01]  /*0ba0*/  LEA R15, R23.reuse, R15, 0x4 ;  /* 0x0000000f170f7211 */ /* 0x040fe200078e20ff */
[C---:B------:R-:W-:Y:S01]  /*0bb0*/  IMAD R8, R23.reuse, 0x10, R8 ;  /* 0x0000001017087824 */ /* 0x040fe200078e0208 */
[C---:B------:R-:W-:Y:S01]  /*0bc0*/  LEA R5, R23.reuse, R5, 0x4 ;  /* 0x0000000517057211 */ /* 0x040fe200078e20ff */
[C---:B------:R-:W-:Y:S01]  /*0bd0*/  IMAD R6, R23.reuse, 0x10, R6 ;  /* 0x0000001017067824 */ /* 0x040fe200078e0206 */
[C---:B------:R-:W-:Y:S01]  /*0be0*/  LEA R14, R23.reuse, R14, 0x4 ;  /* 0x0000000e170e7211 */ /* 0x040fe200078e20ff */
[C---:B------:R-:W-:Y:S02]  /*0bf0*/  IMAD R13, R23.reuse, 0x10, R13 ;  /* 0x00000010170d7824 */ /* 0x040fe400078e020d */
[C---:B------:R-:W-:Y:S02]  /*0c00*/  IMAD R11, R23.reuse, 0x10, R11 ;  /* 0x00000010170b7824 */ /* 0x040fe400078e020b */
[----:B------:R-:W-:-:S02]  /*0c10*/  IMAD R9, R23, 0x10, R9 ;  /* 0x0000001017097824 */ /* 0x000fc400078e0209 */
[C---:B------:R-:W-:Y:S02]  /*0c20*/  IMAD R7, R23.reuse, 0x10, R7 ;  /* 0x0000001017077824 */ /* 0x040fe400078e0207 */
[C---:B------:R-:W-:Y:S02]  /*0c30*/  IMAD R36, R23.reuse, 0x10, R36 ;  /* 0x0000001017247824 */ /* 0x040fe400078e0224 */
[C---:B------:R-:W-:Y:S02]  /*0c40*/  IMAD R34, R23.reuse, 0x10, R34 ;  /* 0x0000001017227824 */ /* 0x040fe400078e0222 */
[C---:B------:R-:W-:Y:S02]  /*0c50*/  IMAD R18, R23.reuse, 0x10, R18 ;  /* 0x0000001017127824 */ /* 0x040fe400078e0212 */
[C---:B------:R-:W-:Y:S02]  /*0c60*/  IMAD R16, R23.reuse, 0x10, R16 ;  /* 0x0000001017107824 */ /* 0x040fe400078e0210 */
[----:B------:R-:W-:-:S02]  /*0c70*/  IMAD R12, R23, 0x10, R12 ;  /* 0x00000010170c7824 */ /* 0x000fc400078e020c */
[----:B------:R-:W-:Y:S02]  /*0c80*/  IMAD R10, R23, 0x10, R10 ;  /* 0x00000010170a7824 */ /* 0x000fe400078e020a */
[----:B------:R-:W-:Y:S01]  /*0c90*/  VIADD R3, R3, 0x10 ;  /* 0x0000001003037836 */ /* 0x000fe20000000000 */
[----:B------:R-:W-:Y:S01]  /*0ca0*/  UIADD3 UR5, UPT, UPT, UR5, 0x10, URZ ;  /* 0x0000001005057890 */ /* 0x000fe2000fffe0ff */
[----:B--2---:R-:W-:-:S08]  /*0cb0*/  @!P3 DFMA R20, R28, R26, R20 ;  /* 0x0000001a1c14b22b */ /* 0x004fd00000000014 */
[----:B---3--:R-:W-:Y:S01]  /*0cc0*/  @!P1 DFMA R20, R30, R32, R20 ;  /* 0x000000201e14922b */ /* 0x008fe20000000014 */
[----:B------:R-:W-:Y:S10]  /*0cd0*/  BRA.U UP0, `(.L_x_1) ;  /* 0xfffffff500607547 */ /* 0x000ff4000b83ffff */
.L_x_0:
[----:B------:R-:W0:Y:S02]  /*0ce0*/  LDCU.64 UR6, c[0x0][0x3a8] ;  /* 0x00007500ff0677ac */ /* 0x000e240008000a00 */
[----:B0-----:R-:W-:-:S04]  /*0cf0*/  ISETP.GE.AND P0, PT, R4, UR7, PT ;  /* 0x0000000704007c0c */ /* 0x001fc8000bf06270 */
[----:B------:R-:W-:-:S13]  /*0d00*/  ISETP.GE.OR P0, PT, R2, UR6, P0 ;  /* 0x0000000602007c0c */ /* 0x000fda0008706670 */
[----:B------:R-:W-:Y:S05]  /*0d10*/  @P0 EXIT ;  /* 0x000000000000094d */ /* 0x000fea0003800000 */
[----:B------:R-:W0:Y:S01]  /*0d20*/  S2R R5, SR_TID.Y ;  /* 0x0000000000057919 */ /* 0x000e220000002200 */
[----:B------:R-:W0:Y:S01]  /*0d30*/  LDCU UR4, c[0x0][0x364] ;  /* 0x00006c80ff0477ac */ /* 0x000e220008000800 */
[----:B------:R-:W1:Y:S01]  /*0d40*/  LDC.64 R2, c[0x0][0x390] ;  /* 0x0000e400ff027b82 */ /* 0x000e620000000a00 */
[----:B------:R-:W0:Y:S01]  /*0d50*/  S2R R4, SR_CTAID.Y ;  /* 0x0000000000047919 */ /* 0x000e220000002600 */
[----:B------:R-:W2:Y:S01]  /*0d60*/  LDCU UR5, c[0x0][0x360] ;  /* 0x00006c00ff0577ac */ /* 0x000ea20008000800 */
[----:B------:R-:W2:Y:S01]  /*0d70*/  S2R R7, SR_TID.X ;  /* 0x0000000000077919 */ /* 0x000ea20000002100 */
[----:B0-----:R-:W-:Y:S02]  /*0d80*/  IMAD R4, R4, UR4, R5 ;  /* 0x0000000404047c24 */ /* 0x001fe4000f8e0205 */
[----:B--2---:R-:W-:-:S04]  /*0d90*/  IMAD R5, R0, UR5, R7 ;  /* 0x0000000500057c24 */ /* 0x004fc8000f8e0207 */
[----:B------:R-:W-:-:S04]  /*0da0*/  IMAD R5, R4, UR7, R5 ;  /* 0x0000000704057c24 */ /* 0x000fc8000f8e0205 */
[----:B-1----:R-:W-:-:S05]  /*0db0*/  IMAD.WIDE.U32 R2, R5, 0x8, R2 ;  /* 0x0000000805027825 */ /* 0x002fca00078e0002 */
[----:B------:R-:W-:Y:S01]  /*0dc0*/  STG.E.64 desc[UR8][R2.64], R20 ;  /* 0x0000001402007986 */ /* 0x000fe2000c101b08 */
[----:B------:R-:W-:Y:S05]  /*0dd0*/  EXIT ;  /* 0x000000000000794d */ /* 0x000fea0003800000 */
.L_x_2:
[----:B------:R-:W-:-:S00]  /*0de0*/  BRA `(.L_x_2) ;  /* 0xfffffffc00fc7947 */ /* 0x000fc0000383ffff */
[----:B------:R-:W-:-:S00]  /*0df0*/  NOP ;  /* 0x0000000000007918 */ /* 0x000fc00000000000 */
        /* <DEDUP_REMOVED lines=8> */
.L_x_3:


//--------------------- .nv.shared.reserved.0     --------------------------
	.section	.nv.shared.reserved.0,"aw",@nobits
	.weak		__nv_reservedSMEM_offset_0_alias
	.size		__nv_reservedSMEM_offset_0_alias, 0, 64
	.other		__nv_reservedSMEM_offset_0_alias,@"STO_CUDA_RESERVED_SHARED STV_DEFAULT"
__nv_reservedSMEM_offset_0_alias:
	.zero		0
	.zero		64


//--------------------- .nv.constant0._Z14MatMulNoSharedPdS_S_iiiiii --------------------------
	.section	.nv.constant0._Z14MatMulNoSharedPdS_S_iiiiii,"a",@progbits
	.sectionflags	@""
	.align	4
.nv.constant0._Z14MatMulNoSharedPdS_S_iiiiii:
	.zero		944


//--------------------- SYMBOLS --------------------------

	.type		.nv.reservedSmem.offset0,@object
	.size		.nv.reservedSmem.offset0,0x4
